//
// Generated by NVIDIA NVVM Compiler
//
// Compiler Build ID: CL-36424714
// Cuda compilation tools, release 13.0, V13.0.88
// Based on NVVM 20.0.0
//

.version 9.0
.target sm_100
.address_size 64

	// .globl	_Z16dotMultAddSharedPfS_S_i
.extern .shared .align 16 .b8 a[];

.visible .entry _Z16dotMultAddSharedPfS_S_i(
	.param .u64 .ptr .align 1 _Z16dotMultAddSharedPfS_S_i_param_0,
	.param .u64 .ptr .align 1 _Z16dotMultAddSharedPfS_S_i_param_1,
	.param .u64 .ptr .align 1 _Z16dotMultAddSharedPfS_S_i_param_2,
	.param .u32 _Z16dotMultAddSharedPfS_S_i_param_3
)
{
	.reg .b32 	%r<14>;
	.reg .b32 	%f<6>;
	.reg .b64 	%rd<11>;

	ld.param.u64 	%rd1, [_Z16dotMultAddSharedPfS_S_i_param_0];
	ld.param.u64 	%rd2, [_Z16dotMultAddSharedPfS_S_i_param_1];
	ld.param.u64 	%rd3, [_Z16dotMultAddSharedPfS_S_i_param_2];
	ld.param.u32 	%r1, [_Z16dotMultAddSharedPfS_S_i_param_3];
	cvta.to.global.u64 	%rd4, %rd3;
	cvta.to.global.u64 	%rd5, %rd2;
	cvta.to.global.u64 	%rd6, %rd1;
	mov.u32 	%r2, %ctaid.x;
	mov.u32 	%r3, %ntid.x;
	mov.u32 	%r4, %tid.x;
	mad.lo.s32 	%r5, %r2, %r3, %r4;
	mov.u32 	%r6, %ctaid.y;
	mov.u32 	%r7, %ntid.y;
	mov.u32 	%r8, %tid.y;
	mad.lo.s32 	%r9, %r6, %r7, %r8;
	mad.lo.s32 	%r10, %r1, %r9, %r5;
	mul.wide.u32 	%rd7, %r10, 4;
	add.s64 	%rd8, %rd6, %rd7;
	ld.global.f32 	%f1, [%rd8];
	shl.b32 	%r11, %r10, 2;
	mov.u32 	%r12, a;
	add.s32 	%r13, %r12, %r11;
	st.shared.f32 	[%r13], %f1;
	bar.sync 	0;
	ld.shared.f32 	%f2, [%r13];
	add.s64 	%rd9, %rd5, %rd7;
	ld.global.f32 	%f3, [%rd9];
	fma.rn.f32 	%f4, %f2, %f3, %f2;
	add.f32 	%f5, %f3, %f4;
	add.s64 	%rd10, %rd4, %rd7;
	st.global.f32 	[%rd10], %f5;
	ret;

}
	// .globl	_Z10dotMultAddPfS_S_i
.visible .entry _Z10dotMultAddPfS_S_i(
	.param .u64 .ptr .align 1 _Z10dotMultAddPfS_S_i_param_0,
	.param .u64 .ptr .align 1 _Z10dotMultAddPfS_S_i_param_1,
	.param .u64 .ptr .align 1 _Z10dotMultAddPfS_S_i_param_2,
	.param .u32 _Z10dotMultAddPfS_S_i_param_3
)
{
	.reg .b32 	%r<11>;
	.reg .b32 	%f<5>;
	.reg .b64 	%rd<11>;

	ld.param.u64 	%rd1, [_Z10dotMultAddPfS_S_i_param_0];
	ld.param.u64 	%rd2, [_Z10dotMultAddPfS_S_i_param_1];
	ld.param.u64 	%rd3, [_Z10dotMultAddPfS_S_i_param_2];
	ld.param.u32 	%r1, [_Z10dotMultAddPfS_S_i_param_3];
	cvta.to.global.u64 	%rd4, %rd3;
	cvta.to.global.u64 	%rd5, %rd2;
	cvta.to.global.u64 	%rd6, %rd1;
	mov.u32 	%r2, %ctaid.x;
	mov.u32 	%r3, %ntid.x;
	mov.u32 	%r4, %tid.x;
	mad.lo.s32 	%r5, %r2, %r3, %r4;
	mov.u32 	%r6, %ctaid.y;
	mov.u32 	%r7, %ntid.y;
	mov.u32 	%r8, %tid.y;
	mad.lo.s32 	%r9, %r6, %r7, %r8;
	mad.lo.s32 	%r10, %r1, %r9, %r5;
	mul.wide.s32 	%rd7, %r10, 4;
	add.s64 	%rd8, %rd6, %rd7;
	ld.global.f32 	%f1, [%rd8];
	add.s64 	%rd9, %rd5, %rd7;
	ld.global.f32 	%f2, [%rd9];
	fma.rn.f32 	%f3, %f1, %f2, %f1;
	add.f32 	%f4, %f2, %f3;
	add.s64 	%rd10, %rd4, %rd7;
	st.global.f32 	[%rd10], %f4;
	ret;

}


// ===== COMPILED SASS (sm_100) =====

	.target	sm_100

	.elftype	@"ET_EXEC"


//--------------------- .note.nv.tkinfo           --------------------------
	.section	.note.nv.tkinfo,"",@"SHT_NOTE"
	.sectionflags	@"SHF_NOTE_NV_TKINFO"
	.tkinfo
        /*0018*/ 	.word	0x00000002
        /*0030*/ 	.string	""
        /*0030*/ 	.string	"ptxas"
        /*0030*/ 	.string	"Cuda compilation tools, release 13.0, V13.0.88"
        /*0030*/ 	.string	"Build cuda_13.0.r13.0/compiler.36424714_0"
        /*0030*/ 	.string	"-arch sm_100 -m 64 "



//--------------------- .note.nv.cuinfo           --------------------------
	.section	.note.nv.cuinfo,"",@"SHT_NOTE"
	.sectionflags	@"SHF_NOTE_NV_CUINFO"
        /*0018*/ 	.short	0x0002
        /*001a*/ 	.short	0x0064
        /*001c*/ 	.short	0x0082
	.zero		2


//--------------------- .nv.info                  --------------------------
	.section	.nv.info,"",@"SHT_CUDA_INFO"
	.align	4


	//----- nvinfo : EIATTR_REGCOUNT
	.align		4
        /*0000*/ 	.byte	0x04, 0x2f
        /*0002*/ 	.short	(.L_1 - .L_0)
	.align		4
.L_0:
        /*0004*/ 	.word	index@(_Z16dotMultAddSharedPfS_S_i)
        /*0008*/ 	.word	0x0000000c


	//----- nvinfo : EIATTR_FRAME_SIZE
	.align		4
.L_1:
        /*000c*/ 	.byte	0x04, 0x11
        /*000e*/ 	.short	(.L_3 - .L_2)
	.align		4
.L_2:
        /*0010*/ 	.word	index@(_Z16dotMultAddSharedPfS_S_i)
        /*0014*/ 	.word	0x00000000


	//----- nvinfo : EIATTR_REGCOUNT
	.align		4
.L_3:
        /*0018*/ 	.byte	0x04, 0x2f
        /*001a*/ 	.short	(.L_5 - .L_4)
	.align		4
.L_4:
        /*001c*/ 	.word	index@(_Z10dotMultAddPfS_S_i)
        /*0020*/ 	.word	0x0000000c


	//----- nvinfo : EIATTR_FRAME_SIZE
	.align		4
.L_5:
        /*0024*/ 	.byte	0x04, 0x11
        /*0026*/ 	.short	(.L_7 - .L_6)
	.align		4
.L_6:
        /*0028*/ 	.word	index@(_Z10dotMultAddPfS_S_i)
        /*002c*/ 	.word	0x00000000


	//----- nvinfo : EIATTR_MIN_STACK_SIZE
	.align		4
.L_7:
        /*0030*/ 	.byte	0x04, 0x12
        /*0032*/ 	.short	(.L_9 - .L_8)
	.align		4
.L_8:
        /*0034*/ 	.word	index@(_Z10dotMultAddPfS_S_i)
        /*0038*/ 	.word	0x00000000


	//----- nvinfo : EIATTR_MIN_STACK_SIZE
	.align		4
.L_9:
        /*003c*/ 	.byte	0x04, 0x12
        /*003e*/ 	.short	(.L_11 - .L_10)
	.align		4
.L_10:
        /*0040*/ 	.word	index@(_Z16dotMultAddSharedPfS_S_i)
        /*0044*/ 	.word	0x00000000
.L_11:


//--------------------- .nv.compat                --------------------------
	.section	.nv.compat,"",@"SHT_CUDA_COMPAT_INFO"
	.align	4
        /*0000*/ 	.byte	0x02, 0x09, 0x00, 0x00, 0x02, 0x02, 0x01, 0x00, 0x02, 0x05, 0x05, 0x00, 0x03, 0x07, 0x01, 0x01
        /*0010*/ 	.byte	0x02, 0x03, 0x00, 0x00, 0x02, 0x06, 0x01, 0x00, 0x04, 0x0b, 0x08, 0x00, 0x09, 0x00, 0x00, 0x00
        /*0020*/ 	.byte	0x00, 0x00, 0x00, 0x00


//--------------------- .nv.info._Z10dotMultAddPfS_S_i --------------------------
	.section	.nv.info._Z10dotMultAddPfS_S_i,"",@"SHT_CUDA_INFO"
	.sectionflags	@""
	.align	4


	//----- nvinfo : EIATTR_CUDA_API_VERSION
	.align		4
        /*0000*/ 	.byte	0x04, 0x37
        /*0002*/ 	.short	(.L_13 - .L_12)
.L_12:
        /*0004*/ 	.word	0x00000082


	//----- nvinfo : EIATTR_KPARAM_INFO
	.align		4
.L_13:
        /*0008*/ 	.byte	0x04, 0x17
        /*000a*/ 	.short	(.L_15 - .L_14)
.L_14:
        /*000c*/ 	.word	0x00000000
        /*0010*/ 	.short	0x0003
        /*0012*/ 	.short	0x0018
        /*0014*/ 	.byte	0x00, 0xf0, 0x11, 0x00


	//----- nvinfo : EIATTR_KPARAM_INFO
	.align		4
.L_15:
        /*0018*/ 	.byte	0x04, 0x17
        /*001a*/ 	.short	(.L_17 - .L_16)
.L_16:
        /*001c*/ 	.word	0x00000000
        /*0020*/ 	.short	0x0002
        /*0022*/ 	.short	0x0010
        /*0024*/ 	.byte	0x00, 0xf5, 0x21, 0x00


	//----- nvinfo : EIATTR_KPARAM_INFO
	.align		4
.L_17:
        /*0028*/ 	.byte	0x04, 0x17
        /*002a*/ 	.short	(.L_19 - .L_18)
.L_18:
        /*002c*/ 	.word	0x00000000
        /*0030*/ 	.short	0x0001
        /*0032*/ 	.short	0x0008
        /*0034*/ 	.byte	0x00, 0xf5, 0x21, 0x00


	//----- nvinfo : EIATTR_KPARAM_INFO
	.align		4
.L_19:
        /*0038*/ 	.byte	0x04, 0x17
        /*003a*/ 	.short	(.L_21 - .L_20)
.L_20:
        /*003c*/ 	.word	0x00000000
        /*0040*/ 	.short	0x0000
        /*0042*/ 	.short	0x0000
        /*0044*/ 	.byte	0x00, 0xf5, 0x21, 0x00


	//----- nvinfo : EIATTR_SPARSE_MMA_MASK
	.align		4
.L_21:
        /*0048*/ 	.byte	0x03, 0x50
        /*004a*/ 	.short	0x0000


	//----- nvinfo : EIATTR_MAXREG_COUNT
	.align		4
        /*004c*/ 	.byte	0x03, 0x1b
        /*004e*/ 	.short	0x00ff


	//----- nvinfo : EIATTR_MERCURY_ISA_VERSION
	.align		4
        /*0050*/ 	.byte	0x03, 0x5f
        /*0052*/ 	.short	0x0101


	//----- nvinfo : EIATTR_VRC_CTA_INIT_COUNT
	.align		4
        /*0054*/ 	.byte	0x02, 0x4a
	.zero		1
	.zero		1


	//----- nvinfo : EIATTR_EXIT_INSTR_OFFSETS
	.align		4
        /*0058*/ 	.byte	0x04, 0x1c
        /*005a*/ 	.short	(.L_23 - .L_22)


	//   ....[0]....
.L_22:
        /*005c*/ 	.word	0x00000170


	//----- nvinfo : EIATTR_CBANK_PARAM_SIZE
	.align		4
.L_23:
        /*0060*/ 	.byte	0x03, 0x19
        /*0062*/ 	.short	0x001c


	//----- nvinfo : EIATTR_PARAM_CBANK
	.align		4
        /*0064*/ 	.byte	0x04, 0x0a
        /*0066*/ 	.short	(.L_25 - .L_24)
	.align		4
.L_24:
        /*0068*/ 	.word	index@(.nv.constant0._Z10dotMultAddPfS_S_i)
        /*006c*/ 	.short	0x0380
        /*006e*/ 	.short	0x001c


	//----- nvinfo : EIATTR_SW_WAR
	.align		4
.L_25:
        /*0070*/ 	.byte	0x04, 0x36
        /*0072*/ 	.short	(.L_27 - .L_26)
.L_26:
        /*0074*/ 	.word	0x00000008
.L_27:


//--------------------- .nv.info._Z16dotMultAddSharedPfS_S_i --------------------------
	.section	.nv.info._Z16dotMultAddSharedPfS_S_i,"",@"SHT_CUDA_INFO"
	.sectionflags	@""
	.align	4


	//----- nvinfo : EIATTR_CUDA_API_VERSION
	.align		4
        /*0000*/ 	.byte	0x04, 0x37
        /*0002*/ 	.short	(.L_29 - .L_28)
.L_28:
        /*0004*/ 	.word	0x00000082


	//----- nvinfo : EIATTR_KPARAM_INFO
	.align		4
.L_29:
        /*0008*/ 	.byte	0x04, 0x17
        /*000a*/ 	.short	(.L_31 - .L_30)
.L_30:
        /*000c*/ 	.word	0x00000000
        /*0010*/ 	.short	0x0003
        /*0012*/ 	.short	0x0018
        /*0014*/ 	.byte	0x00, 0xf0, 0x11, 0x00


	//----- nvinfo : EIATTR_KPARAM_INFO
	.align		4
.L_31:
        /*0018*/ 	.byte	0x04, 0x17
        /*001a*/ 	.short	(.L_33 - .L_32)
.L_32:
        /*001c*/ 	.word	0x00000000
        /*0020*/ 	.short	0x0002
        /*0022*/ 	.short	0x0010
        /*0024*/ 	.byte	0x00, 0xf5, 0x21, 0x00


	//----- nvinfo : EIATTR_KPARAM_INFO
	.align		4
.L_33:
        /*0028*/ 	.byte	0x04, 0x17
        /*002a*/ 	.short	(.L_35 - .L_34)
.L_34:
        /*002c*/ 	.word	0x00000000
        /*0030*/ 	.short	0x0001
        /*0032*/ 	.short	0x0008
        /*0034*/ 	.byte	0x00, 0xf5, 0x21, 0x00


	//----- nvinfo : EIATTR_KPARAM_INFO
	.align		4
.L_35:
        /*0038*/ 	.byte	0x04, 0x17
        /*003a*/ 	.short	(.L_37 - .L_36)
.L_36:
        /*003c*/ 	.word	0x00000000
        /*0040*/ 	.short	0x0000
        /*0042*/ 	.short	0x0000
        /*0044*/ 	.byte	0x00, 0xf5, 0x21, 0x00


	//----- nvinfo : EIATTR_SPARSE_MMA_MASK
	.align		4
.L_37:
        /*0048*/ 	.byte	0x03, 0x50
        /*004a*/ 	.short	0x0000


	//----- nvinfo : EIATTR_MAXREG_COUNT
	.align		4
        /*004c*/ 	.byte	0x03, 0x1b
        /*004e*/ 	.short	0x00ff


	//----- nvinfo : EIATTR_NUM_BARRIERS
	.align		4
        /*0050*/ 	.byte	0x02, 0x4c
        /*0052*/ 	.byte	0x01
	.zero		1


	//----- nvinfo : EIATTR_MERCURY_ISA_VERSION
	.align		4
        /*0054*/ 	.byte	0x03, 0x5f
        /*0056*/ 	.short	0x0101


	//----- nvinfo : EIATTR_VRC_CTA_INIT_COUNT
	.align		4
        /*0058*/ 	.byte	0x02, 0x4a
	.zero		1
	.zero		1


	//----- nvinfo : EIATTR_EXIT_INSTR_OFFSETS
	.align		4
        /*005c*/ 	.byte	0x04, 0x1c
        /*005e*/ 	.short	(.L_39 - .L_38)


	//   ....[0]....
.L_38:
        /*0060*/ 	.word	0x000001e0


	//----- nvinfo : EIATTR_CBANK_PARAM_SIZE
	.align		4
.L_39:
        /*0064*/ 	.byte	0x03, 0x19
        /*0066*/ 	.short	0x001c


	//----- nvinfo : EIATTR_PARAM_CBANK
	.align		4
        /*0068*/ 	.byte	0x04, 0x0a
        /*006a*/ 	.short	(.L_41 - .L_40)
	.align		4
.L_40:
        /*006c*/ 	.word	index@(.nv.constant0._Z16dotMultAddSharedPfS_S_i)
        /*0070*/ 	.short	0x0380
        /*0072*/ 	.short	0x001c


	//----- nvinfo : EIATTR_SW_WAR
	.align		4
.L_41:
        /*0074*/ 	.byte	0x04, 0x36
        /*0076*/ 	.short	(.L_43 - .L_42)
.L_42:
        /*0078*/ 	.word	0x00000008
.L_43:


//--------------------- .nv.callgraph             --------------------------
	.section	.nv.callgraph,"",@"SHT_CUDA_CALLGRAPH"
	.align	4
	.sectionentsize	8
	.align		4
        /*0000*/ 	.word	0x00000000
	.align		4
        /*0004*/ 	.word	0xffffffff
	.align		4
        /*0008*/ 	.word	0x00000000
	.align		4
        /*000c*/ 	.word	0xfffffffe
	.align		4
        /*0010*/ 	.word	0x00000000
	.align		4
        /*0014*/ 	.word	0xfffffffd
	.align		4
        /*0018*/ 	.word	0x00000000
	.align		4
        /*001c*/ 	.word	0xfffffffc


//--------------------- .text._Z10dotMultAddPfS_S_i --------------------------
	.section	.text._Z10dotMultAddPfS_S_i,"ax",@progbits
	.align	128
        .global         _Z10dotMultAddPfS_S_i
        .type           _Z10dotMultAddPfS_S_i,@function
        .size           _Z10dotMultAddPfS_S_i,(.L_x_2 - _Z10dotMultAddPfS_S_i)
        .other          _Z10dotMultAddPfS_S_i,@"STO_CUDA_ENTRY STV_DEFAULT"
_Z10dotMultAddPfS_S_i:
.text._Z10dotMultAddPfS_S_i:
[----:B------:R-:W-:Y:S01]  /*0000*/  LDC R1, c[0x0][0x37c] ;  /* 0x0000df00ff017b82 */ /* 0x000fe20000000800 */
[----:B------:R-:W0:Y:S07]  /*0010*/  S2R R7, SR_TID.X ;  /* 0x0000000000077919 */ /* 0x000e2e0000002100 */
[----:B------:R-:W0:Y:S01]  /*0020*/  S2UR UR6, SR_CTAID.X ;  /* 0x00000000000679c3 */ /* 0x000e220000002500 */
[----:B------:R-:W1:Y:S01]  /*0030*/  LDCU UR8, c[0x0][0x398] ;  /* 0x00007300ff0877ac */ /* 0x000e620008000800 */
[----:B------:R-:W2:Y:S01]  /*0040*/  S2R R9, SR_TID.Y ;  /* 0x0000000000097919 */ /* 0x000ea20000002200 */
[----:B------:R-:W3:Y:S05]  /*0050*/  LDCU.64 UR4, c[0x0][0x358] ;  /* 0x00006b00ff0477ac */ /* 0x000eea0008000a00 */
[----:B------:R-:W0:Y:S08]  /*0060*/  LDC R0, c[0x0][0x360] ;  /* 0x0000d800ff007b82 */ /* 0x000e300000000800 */
[----:B------:R-:W2:Y:S08]  /*0070*/  S2UR UR7, SR_CTAID.Y ;  /* 0x00000000000779c3 */ /* 0x000eb00000002600 */
[----:B------:R-:W2:Y:S08]  /*0080*/  LDC R6, c[0x0][0x364] ;  /* 0x0000d900ff067b82 */ /* 0x000eb00000000800 */
[----:B------:R-:W4:Y:S01]  /*0090*/  LDC.64 R2, c[0x0][0x380] ;  /* 0x0000e000ff027b82 */ /* 0x000f220000000a00 */
[----:B0-----:R-:W-:-:S07]  /*00a0*/  IMAD R0, R0, UR6, R7 ;  /* 0x0000000600007c24 */ /* 0x001fce000f8e0207 */
[----:B------:R-:W0:Y:S01]  /*00b0*/  LDC.64 R4, c[0x0][0x388] ;  /* 0x0000e200ff047b82 */ /* 0x000e220000000a00 */
[----:B--2---:R-:W-:-:S04]  /*00c0*/  IMAD R7, R6, UR7, R9 ;  /* 0x0000000706077c24 */ /* 0x004fc8000f8e0209 */
[----:B-1----:R-:W-:-:S03]  /*00d0*/  IMAD R9, R7, UR8, R0 ;  /* 0x0000000807097c24 */ /* 0x002fc6000f8e0200 */
[----:B------:R-:W1:Y:S01]  /*00e0*/  LDC.64 R6, c[0x0][0x390] ;  /* 0x0000e400ff067b82 */ /* 0x000e620000000a00 */
[----:B----4-:R-:W-:-:S06]  /*00f0*/  IMAD.WIDE R2, R9, 0x4, R2 ;  /* 0x0000000409027825 */ /* 0x010fcc00078e0202 */
[----:B---3--:R-:W2:Y:S01]  /*0100*/  LDG.E R2, desc[UR4][R2.64] ;  /* 0x0000000402027981 */ /* 0x008ea2000c1e1900 */
[----:B0-----:R-:W-:-:S06]  /*0110*/  IMAD.WIDE R4, R9, 0x4, R4 ;  /* 0x0000000409047825 */ /* 0x001fcc00078e0204 */
[----:B------:R-:W2:Y:S01]  /*0120*/  LDG.E R5, desc[UR4][R4.64] ;  /* 0x0000000404057981 */ /* 0x000ea2000c1e1900 */
[----:B-1----:R-:W-:-:S04]  /*0130*/  IMAD.WIDE R6, R9, 0x4, R6 ;  /* 0x0000000409067825 */ /* 0x002fc800078e0206 */
[----:B--2---:R-:W-:-:S04]  /*0140*/  FFMA R0, R2, R5, R2 ;  /* 0x0000000502007223 */ /* 0x004fc80000000002 */
[----:B------:R-:W-:-:S05]  /*0150*/  FADD R9, R5, R0 ;  /* 0x0000000005097221 */ /* 0x000fca0000000000 */
[----:B------:R-:W-:Y:S01]  /*0160*/  STG.E desc[UR4][R6.64], R9 ;  /* 0x0000000906007986 */ /* 0x000fe2000c101904 */
[----:B------:R-:W-:Y:S05]  /*0170*/  EXIT ;  /* 0x000000000000794d */ /* 0x000fea0003800000 */
.L_x_0:
[----:B------:R-:W-:-:S00]  /*0180*/  BRA `(.L_x_0) ;  /* 0xfffffffc00fc7947 */ /* 0x000fc0000383ffff */
[----:B------:R-:W-:-:S00]  /*0190*/  NOP ;  /* 0x0000000000007918 */ /* 0x000fc00000000000 */
        /* <DEDUP_REMOVED lines=14> */
.L_x_2:


//--------------------- .text._Z16dotMultAddSharedPfS_S_i --------------------------
	.section	.text._Z16dotMultAddSharedPfS_S_i,"ax",@progbits
	.align	128
        .global         _Z16dotMultAddSharedPfS_S_i
        .type           _Z16dotMultAddSharedPfS_S_i,@function
        .size           _Z16dotMultAddSharedPfS_S_i,(.L_x_3 - _Z16dotMultAddSharedPfS_S_i)
        .other          _Z16dotMultAddSharedPfS_S_i,@"STO_CUDA_ENTRY STV_DEFAULT"
_Z16dotMultAddSharedPfS_S_i:
.text._Z16dotMultAddSharedPfS_S_i:
        /* <DEDUP_REMOVED lines=10> */
[----:B0-----:R-:W-:-:S02]  /*00a0*/  IMAD R0, R0, UR4, R5 ;  /* 0x0000000400007c24 */ /* 0x001fc4000f8e0205 */
[----:B--2---:R-:W-:-:S04]  /*00b0*/  IMAD R5, R4, UR5, R7 ;  /* 0x0000000504057c24 */ /* 0x004fc8000f8e0207 */
[----:B-1----:R-:W-:Y:S01]  /*00c0*/  IMAD R7, R5, UR8, R0 ;  /* 0x0000000805077c24 */ /* 0x002fe2000f8e0200 */
[----:B------:R-:W0:Y:S03]  /*00d0*/  S2UR UR5, SR_CgaCtaId ;  /* 0x00000000000579c3 */ /* 0x000e260000008800 */
[----:B----4-:R-:W-:-:S05]  /*00e0*/  IMAD.WIDE.U32 R2, R7, 0x4, R2 ;  /* 0x0000000407027825 */ /* 0x010fca00078e0002 */
[----:B---3--:R1:W2:Y:S01]  /*00f0*/  LDG.E R0, desc[UR6][R2.64] ;  /* 0x0000000602007981 */ /* 0x0082a2000c1e1900 */
[----:B------:R-:W-:Y:S01]  /*0100*/  UMOV UR4, 0x400 ;  /* 0x0000040000047882 */ /* 0x000fe20000000000 */
[----:B------:R-:W3:Y:S08]  /*0110*/  LDC.64 R4, c[0x0][0x388] ;  /* 0x0000e200ff047b82 */ /* 0x000ef00000000a00 */
[----:B-1----:R-:W1:Y:S01]  /*0120*/  LDC.64 R2, c[0x0][0x390] ;  /* 0x0000e400ff027b82 */ /* 0x002e620000000a00 */
[----:B0-----:R-:W-:-:S06]  /*0130*/  ULEA UR4, UR5, UR4, 0x18 ;  /* 0x0000000405047291 */ /* 0x001fcc000f8ec0ff */
[C---:B------:R-:W-:Y:S01]  /*0140*/  LEA R9, R7.reuse, UR4, 0x2 ;  /* 0x0000000407097c11 */ /* 0x040fe2000f8e10ff */
[----:B---3--:R-:W-:-:S04]  /*0150*/  IMAD.WIDE.U32 R4, R7, 0x4, R4 ;  /* 0x0000000407047825 */ /* 0x008fc800078e0004 */
[----:B--2---:R-:W-:Y:S01]  /*0160*/  STS [R9], R0 ;  /* 0x0000000009007388 */ /* 0x004fe20000000800 */
[----:B------:R-:W-:Y:S06]  /*0170*/  BAR.SYNC.DEFER_BLOCKING 0x0 ;  /* 0x0000000000007b1d */ /* 0x000fec0000010000 */
[----:B------:R-:W2:Y:S01]  /*0180*/  LDG.E R5, desc[UR6][R4.64] ;  /* 0x0000000604057981 */ /* 0x000ea2000c1e1900 */
[----:B-1----:R-:W-:-:S03]  /*0190*/  IMAD.WIDE.U32 R2, R7, 0x4, R2 ;  /* 0x0000000407027825 */ /* 0x002fc600078e0002 */
[----:B------:R-:W2:Y:S02]  /*01a0*/  LDS R6, [R9] ;  /* 0x0000000009067984 */ /* 0x000ea40000000800 */
[----:B--2---:R-:W-:-:S04]  /*01b0*/  FFMA R6, R6, R5, R6 ;  /* 0x0000000506067223 */ /* 0x004fc80000000006 */
[----:B------:R-:W-:-:S05]  /*01c0*/  FADD R7, R5, R6 ;  /* 0x0000000605077221 */ /* 0x000fca0000000000 */
[----:B------:R-:W-:Y:S01]  /*01d0*/  STG.E desc[UR6][R2.64], R7 ;  /* 0x0000000702007986 */ /* 0x000fe2000c101906 */
[----:B------:R-:W-:Y:S05]  /*01e0*/  EXIT ;  /* 0x000000000000794d */ /* 0x000fea0003800000 */
.L_x_1:
        /* <DEDUP_REMOVED lines=9> */
.L_x_3:


//--------------------- .nv.shared._Z10dotMultAddPfS_S_i --------------------------
	.section	.nv.shared._Z10dotMultAddPfS_S_i,"aw",@nobits
	.sectionflags	@""
	.align	16
	.zero		1024


//--------------------- .nv.shared.reserved.0     --------------------------
	.section	.nv.shared.reserved.0,"aw",@nobits
	.weak		__nv_reservedSMEM_offset_0_alias
	.size		__nv_reservedSMEM_offset_0_alias, 0, 64
	.other		__nv_reservedSMEM_offset_0_alias,@"STO_CUDA_RESERVED_SHARED STV_DEFAULT"
__nv_reservedSMEM_offset_0_alias:
	.zero		0
	.zero		64


//--------------------- .nv.shared._Z16dotMultAddSharedPfS_S_i --------------------------
	.section	.nv.shared._Z16dotMultAddSharedPfS_S_i,"aw",@nobits
	.sectionflags	@""
	.align	16
	.zero		1024


//--------------------- .nv.constant0._Z10dotMultAddPfS_S_i --------------------------
	.section	.nv.constant0._Z10dotMultAddPfS_S_i,"a",@progbits
	.sectionflags	@""
	.align	4
.nv.constant0._Z10dotMultAddPfS_S_i:
	.zero		924


//--------------------- .nv.constant0._Z16dotMultAddSharedPfS_S_i --------------------------
	.section	.nv.constant0._Z16dotMultAddSharedPfS_S_i,"a",@progbits
	.sectionflags	@""
	.align	4
.nv.constant0._Z16dotMultAddSharedPfS_S_i:
	.zero		924


//--------------------- SYMBOLS --------------------------

	.type		.nv.reservedSmem.offset0,@object
	.size		.nv.reservedSmem.offset0,0x4
	.type		.nv.reservedSmem.cap,@object
	.size		.nv.reservedSmem.cap,0x4
